//
// Generated by NVIDIA NVVM Compiler
//
// Compiler Build ID: CL-36424714
// Cuda compilation tools, release 13.0, V13.0.88
// Based on NVVM 20.0.0
//

.version 9.0
.target sm_100
.address_size 64

	// .globl	_Z9transposePiS_i
// _ZZ9transposePiS_iE11temp_matrix has been demoted

.visible .entry _Z9transposePiS_i(
	.param .u64 .ptr .align 1 _Z9transposePiS_i_param_0,
	.param .u64 .ptr .align 1 _Z9transposePiS_i_param_1,
	.param .u32 _Z9transposePiS_i_param_2
)
{
	.reg .b32 	%r<19>;
	.reg .b64 	%rd<9>;
	// demoted variable
	.shared .align 4 .b8 _ZZ9transposePiS_iE11temp_matrix[4096];
	ld.param.u64 	%rd1, [_Z9transposePiS_i_param_0];
	ld.param.u64 	%rd2, [_Z9transposePiS_i_param_1];
	ld.param.u32 	%r1, [_Z9transposePiS_i_param_2];
	cvta.to.global.u64 	%rd3, %rd2;
	cvta.to.global.u64 	%rd4, %rd1;
	mov.u32 	%r2, %ctaid.x;
	mov.u32 	%r3, %ntid.x;
	mov.u32 	%r4, %tid.x;
	mad.lo.s32 	%r5, %r2, %r3, %r4;
	mov.u32 	%r6, %ctaid.y;
	mov.u32 	%r7, %ntid.y;
	mov.u32 	%r8, %tid.y;
	mad.lo.s32 	%r9, %r6, %r7, %r8;
	mad.lo.s32 	%r10, %r1, %r9, %r5;
	mul.wide.s32 	%rd5, %r10, 4;
	add.s64 	%rd6, %rd4, %rd5;
	ld.global.u32 	%r11, [%rd6];
	shl.b32 	%r12, %r4, 7;
	mov.u32 	%r13, _ZZ9transposePiS_iE11temp_matrix;
	add.s32 	%r14, %r13, %r12;
	shl.b32 	%r15, %r8, 2;
	add.s32 	%r16, %r14, %r15;
	st.shared.u32 	[%r16], %r11;
	bar.sync 	0;
	ld.shared.u32 	%r17, [%r16];
	mad.lo.s32 	%r18, %r1, %r5, %r9;
	mul.wide.s32 	%rd7, %r18, 4;
	add.s64 	%rd8, %rd3, %rd7;
	st.global.u32 	[%rd8], %r17;
	ret;

}


// ===== COMPILED SASS (sm_100) =====

	.target	sm_100

	.elftype	@"ET_EXEC"


//--------------------- .note.nv.tkinfo           --------------------------
	.section	.note.nv.tkinfo,"",@"SHT_NOTE"
	.sectionflags	@"SHF_NOTE_NV_TKINFO"
	.tkinfo
        /*0018*/ 	.word	0x00000002
        /*0030*/ 	.string	""
        /*0030*/ 	.string	"ptxas"
        /*0030*/ 	.string	"Cuda compilation tools, release 13.0, V13.0.88"
        /*0030*/ 	.string	"Build cuda_13.0.r13.0/compiler.36424714_0"
        /*0030*/ 	.string	"-arch sm_100 -m 64 "



//--------------------- .note.nv.cuinfo           --------------------------
	.section	.note.nv.cuinfo,"",@"SHT_NOTE"
	.sectionflags	@"SHF_NOTE_NV_CUINFO"
        /*0018*/ 	.short	0x0002
        /*001a*/ 	.short	0x0064
        /*001c*/ 	.short	0x0082
	.zero		2


//--------------------- .nv.info                  --------------------------
	.section	.nv.info,"",@"SHT_CUDA_INFO"
	.align	4


	//----- nvinfo : EIATTR_REGCOUNT
	.align		4
        /*0000*/ 	.byte	0x04, 0x2f
        /*0002*/ 	.short	(.L_1 - .L_0)
	.align		4
.L_0:
        /*0004*/ 	.word	index@(_Z9transposePiS_i)
        /*0008*/ 	.word	0x0000000e


	//----- nvinfo : EIATTR_FRAME_SIZE
	.align		4
.L_1:
        /*000c*/ 	.byte	0x04, 0x11
        /*000e*/ 	.short	(.L_3 - .L_2)
	.align		4
.L_2:
        /*0010*/ 	.word	index@(_Z9transposePiS_i)
        /*0014*/ 	.word	0x00000000


	//----- nvinfo : EIATTR_MIN_STACK_SIZE
	.align		4
.L_3:
        /*0018*/ 	.byte	0x04, 0x12
        /*001a*/ 	.short	(.L_5 - .L_4)
	.align		4
.L_4:
        /*001c*/ 	.word	index@(_Z9transposePiS_i)
        /*0020*/ 	.word	0x00000000
.L_5:


//--------------------- .nv.compat                --------------------------
	.section	.nv.compat,"",@"SHT_CUDA_COMPAT_INFO"
	.align	4
        /*0000*/ 	.byte	0x02, 0x09, 0x00, 0x00, 0x02, 0x02, 0x01, 0x00, 0x02, 0x05, 0x05, 0x00, 0x03, 0x07, 0x01, 0x01
        /*0010*/ 	.byte	0x02, 0x03, 0x00, 0x00, 0x02, 0x06, 0x01, 0x00, 0x04, 0x0b, 0x08, 0x00, 0x09, 0x00, 0x00, 0x00
        /*0020*/ 	.byte	0x00, 0x00, 0x00, 0x00


//--------------------- .nv.info._Z9transposePiS_i --------------------------
	.section	.nv.info._Z9transposePiS_i,"",@"SHT_CUDA_INFO"
	.sectionflags	@""
	.align	4


	//----- nvinfo : EIATTR_CUDA_API_VERSION
	.align		4
        /*0000*/ 	.byte	0x04, 0x37
        /*0002*/ 	.short	(.L_7 - .L_6)
.L_6:
        /*0004*/ 	.word	0x00000082


	//----- nvinfo : EIATTR_KPARAM_INFO
	.align		4
.L_7:
        /*0008*/ 	.byte	0x04, 0x17
        /*000a*/ 	.short	(.L_9 - .L_8)
.L_8:
        /*000c*/ 	.word	0x00000000
        /*0010*/ 	.short	0x0002
        /*0012*/ 	.short	0x0010
        /*0014*/ 	.byte	0x00, 0xf0, 0x11, 0x00


	//----- nvinfo : EIATTR_KPARAM_INFO
	.align		4
.L_9:
        /*0018*/ 	.byte	0x04, 0x17
        /*001a*/ 	.short	(.L_11 - .L_10)
.L_10:
        /*001c*/ 	.word	0x00000000
        /*0020*/ 	.short	0x0001
        /*0022*/ 	.short	0x0008
        /*0024*/ 	.byte	0x00, 0xf5, 0x21, 0x00


	//----- nvinfo : EIATTR_KPARAM_INFO
	.align		4
.L_11:
        /*0028*/ 	.byte	0x04, 0x17
        /*002a*/ 	.short	(.L_13 - .L_12)
.L_12:
        /*002c*/ 	.word	0x00000000
        /*0030*/ 	.short	0x0000
        /*0032*/ 	.short	0x0000
        /*0034*/ 	.byte	0x00, 0xf5, 0x21, 0x00


	//----- nvinfo : EIATTR_SPARSE_MMA_MASK
	.align		4
.L_13:
        /*0038*/ 	.byte	0x03, 0x50
        /*003a*/ 	.short	0x0000


	//----- nvinfo : EIATTR_MAXREG_COUNT
	.align		4
        /*003c*/ 	.byte	0x03, 0x1b
        /*003e*/ 	.short	0x00ff


	//----- nvinfo : EIATTR_NUM_BARRIERS
	.align		4
        /*0040*/ 	.byte	0x02, 0x4c
        /*0042*/ 	.byte	0x01
	.zero		1


	//----- nvinfo : EIATTR_MERCURY_ISA_VERSION
	.align		4
        /*0044*/ 	.byte	0x03, 0x5f
        /*0046*/ 	.short	0x0101


	//----- nvinfo : EIATTR_VRC_CTA_INIT_COUNT
	.align		4
        /*0048*/ 	.byte	0x02, 0x4a
	.zero		1
	.zero		1


	//----- nvinfo : EIATTR_EXIT_INSTR_OFFSETS
	.align		4
        /*004c*/ 	.byte	0x04, 0x1c
        /*004e*/ 	.short	(.L_15 - .L_14)


	//   ....[0]....
.L_14:
        /*0050*/ 	.word	0x000001b0


	//----- nvinfo : EIATTR_CBANK_PARAM_SIZE
	.align		4
.L_15:
        /*0054*/ 	.byte	0x03, 0x19
        /*0056*/ 	.short	0x0014


	//----- nvinfo : EIATTR_PARAM_CBANK
	.align		4
        /*0058*/ 	.byte	0x04, 0x0a
        /*005a*/ 	.short	(.L_17 - .L_16)
	.align		4
.L_16:
        /*005c*/ 	.word	index@(.nv.constant0._Z9transposePiS_i)
        /*0060*/ 	.short	0x0380
        /*0062*/ 	.short	0x0014


	//----- nvinfo : EIATTR_SW_WAR
	.align		4
.L_17:
        /*0064*/ 	.byte	0x04, 0x36
        /*0066*/ 	.short	(.L_19 - .L_18)
.L_18:
        /*0068*/ 	.word	0x00000008
.L_19:


//--------------------- .nv.callgraph             --------------------------
	.section	.nv.callgraph,"",@"SHT_CUDA_CALLGRAPH"
	.align	4
	.sectionentsize	8
	.align		4
        /*0000*/ 	.word	0x00000000
	.align		4
        /*0004*/ 	.word	0xffffffff
	.align		4
        /*0008*/ 	.word	0x00000000
	.align		4
        /*000c*/ 	.word	0xfffffffe
	.align		4
        /*0010*/ 	.word	0x00000000
	.align		4
        /*0014*/ 	.word	0xfffffffd
	.align		4
        /*0018*/ 	.word	0x00000000
	.align		4
        /*001c*/ 	.word	0xfffffffc


//--------------------- .text._Z9transposePiS_i   --------------------------
	.section	.text._Z9transposePiS_i,"ax",@progbits
	.align	128
        .global         _Z9transposePiS_i
        .type           _Z9transposePiS_i,@function
        .size           _Z9transposePiS_i,(.L_x_1 - _Z9transposePiS_i)
        .other          _Z9transposePiS_i,@"STO_CUDA_ENTRY STV_DEFAULT"
_Z9transposePiS_i:
.text._Z9transposePiS_i:
[----:B------:R-:W-:Y:S01]  /*0000*/  LDC R1, c[0x0][0x37c] ;  /* 0x0000df00ff017b82 */ /* 0x000fe20000000800 */
[----:B------:R-:W0:Y:S07]  /*0010*/  S2R R9, SR_TID.X ;  /* 0x0000000000097919 */ /* 0x000e2e0000002100 */
[----:B------:R-:W0:Y:S01]  /*0020*/  LDC R0, c[0x0][0x360] ;  /* 0x0000d800ff007b82 */ /* 0x000e220000000800 */
[----:B------:R-:W1:Y:S01]  /*0030*/  LDCU UR8, c[0x0][0x390] ;  /* 0x00007200ff0877ac */ /* 0x000e620008000800 */
[----:B------:R-:W2:Y:S01]  /*0040*/  S2R R8, SR_TID.Y ;  /* 0x0000000000087919 */ /* 0x000ea20000002200 */
[----:B------:R-:W3:Y:S05]  /*0050*/  LDCU.64 UR6, c[0x0][0x358] ;  /* 0x00006b00ff0677ac */ /* 0x000eea0008000a00 */
[----:B------:R-:W0:Y:S08]  /*0060*/  S2UR UR4, SR_CTAID.X ;  /* 0x00000000000479c3 */ /* 0x000e300000002500 */
[----:B------:R-:W2:Y:S08]  /*0070*/  S2UR UR5, SR_CTAID.Y ;  /* 0x00000000000579c3 */ /* 0x000eb00000002600 */
[----:B------:R-:W2:Y:S08]  /*0080*/  LDC R7, c[0x0][0x364] ;  /* 0x0000d900ff077b82 */ /* 0x000eb00000000800 */
[----:B------:R-:W4:Y:S01]  /*0090*/  LDC.64 R2, c[0x0][0x380] ;  /* 0x0000e000ff027b82 */ /* 0x000f220000000a00 */
[----:B0-----:R-:W-:-:S02]  /*00a0*/  IMAD R0, R0, UR4, R9 ;  /* 0x0000000400007c24 */ /* 0x001fc4000f8e0209 */
[----:B--2---:R-:W-:-:S04]  /*00b0*/  IMAD R7, R7, UR5, R8 ;  /* 0x0000000507077c24 */ /* 0x004fc8000f8e0208 */
[----:B-1----:R-:W-:-:S04]  /*00c0*/  IMAD R5, R7, UR8, R0 ;  /* 0x0000000807057c24 */ /* 0x002fc8000f8e0200 */
[----:B----4-:R-:W-:-:S05]  /*00d0*/  IMAD.WIDE R2, R5, 0x4, R2 ;  /* 0x0000000405027825 */ /* 0x010fca00078e0202 */
[----:B---3--:R0:W2:Y:S01]  /*00e0*/  LDG.E R6, desc[UR6][R2.64] ;  /* 0x0000000602067981 */ /* 0x0080a2000c1e1900 */
[----:B------:R-:W1:Y:S01]  /*00f0*/  S2UR UR5, SR_CgaCtaId ;  /* 0x00000000000579c3 */ /* 0x000e620000008800 */
[----:B------:R-:W-:Y:S01]  /*0100*/  UMOV UR4, 0x400 ;  /* 0x0000040000047882 */ /* 0x000fe20000000000 */
[----:B------:R-:W-:Y:S01]  /*0110*/  IMAD R7, R0, UR8, R7 ;  /* 0x0000000800077c24 */ /* 0x000fe2000f8e0207 */
[----:B-1----:R-:W-:-:S06]  /*0120*/  ULEA UR4, UR5, UR4, 0x18 ;  /* 0x0000000405047291 */ /* 0x002fcc000f8ec0ff */
[----:B------:R-:W-:-:S04]  /*0130*/  LEA R4, R9, UR4, 0x7 ;  /* 0x0000000409047c11 */ /* 0x000fc8000f8e38ff */
[----:B------:R-:W-:Y:S02]  /*0140*/  LEA R9, R8, R4, 0x2 ;  /* 0x0000000408097211 */ /* 0x000fe400078e10ff */
[----:B------:R-:W0:Y:S02]  /*0150*/  LDC.64 R4, c[0x0][0x388] ;  /* 0x0000e200ff047b82 */ /* 0x000e240000000a00 */
[----:B0-----:R-:W-:Y:S01]  /*0160*/  IMAD.WIDE R2, R7, 0x4, R4 ;  /* 0x0000000407027825 */ /* 0x001fe200078e0204 */
[----:B--2---:R-:W-:Y:S05]  /*0170*/  STS [R9], R6 ;  /* 0x0000000609007388 */ /* 0x004fea0000000800 */
[----:B------:R-:W-:Y:S06]  /*0180*/  BAR.SYNC.DEFER_BLOCKING 0x0 ;  /* 0x0000000000007b1d */ /* 0x000fec0000010000 */
[----:B------:R-:W0:Y:S04]  /*0190*/  LDS R11, [R9] ;  /* 0x00000000090b7984 */ /* 0x000e280000000800 */
[----:B0-----:R-:W-:Y:S01]  /*01a0*/  STG.E desc[UR6][R2.64], R11 ;  /* 0x0000000b02007986 */ /* 0x001fe2000c101906 */
[----:B------:R-:W-:Y:S05]  /*01b0*/  EXIT ;  /* 0x000000000000794d */ /* 0x000fea0003800000 */
.L_x_0:
[----:B------:R-:W-:-:S00]  /*01c0*/  BRA `(.L_x_0) ;  /* 0xfffffffc00fc7947 */ /* 0x000fc0000383ffff */
[----:B------:R-:W-:-:S00]  /*01d0*/  NOP ;  /* 0x0000000000007918 */ /* 0x000fc00000000000 */
        /* <DEDUP_REMOVED lines=10> */
.L_x_1:


//--------------------- .nv.shared._Z9transposePiS_i --------------------------
	.section	.nv.shared._Z9transposePiS_i,"aw",@nobits
	.sectionflags	@""
	.align	4
.nv.shared._Z9transposePiS_i:
	.zero		5120


//--------------------- .nv.shared.reserved.0     --------------------------
	.section	.nv.shared.reserved.0,"aw",@nobits
	.weak		__nv_reservedSMEM_offset_0_alias
	.size		__nv_reservedSMEM_offset_0_alias, 0, 64
	.other		__nv_reservedSMEM_offset_0_alias,@"STO_CUDA_RESERVED_SHARED STV_DEFAULT"
__nv_reservedSMEM_offset_0_alias:
	.zero		0
	.zero		64


//--------------------- .nv.constant0._Z9transposePiS_i --------------------------
	.section	.nv.constant0._Z9transposePiS_i,"a",@progbits
	.sectionflags	@""
	.align	4
.nv.constant0._Z9transposePiS_i:
	.zero		916


//--------------------- SYMBOLS --------------------------

	.type		.nv.reservedSmem.offset0,@object
	.size		.nv.reservedSmem.offset0,0x4
	.type		.nv.reservedSmem.cap,@object
	.size		.nv.reservedSmem.cap,0x4
